//
// Generated by NVIDIA NVVM Compiler
//
// Compiler Build ID: CL-36424714
// Cuda compilation tools, release 13.0, V13.0.88
// Based on NVVM 20.0.0
//

.version 9.0
.target sm_100
.address_size 64

	// .globl	_Z12bitonic_sortPiii
.func  (.param .b64 func_retval0) __internal_accurate_pow
(
	.param .b64 __internal_accurate_pow_param_0
)
;

.visible .entry _Z12bitonic_sortPiii(
	.param .u64 .ptr .align 1 _Z12bitonic_sortPiii_param_0,
	.param .u32 _Z12bitonic_sortPiii_param_1,
	.param .u32 _Z12bitonic_sortPiii_param_2
)
{
	.reg .pred 	%p<13>;
	.reg .b32 	%r<32>;
	.reg .b64 	%rd<20>;
	.reg .b64 	%fd<23>;

	ld.param.u64 	%rd6, [_Z12bitonic_sortPiii_param_0];
	ld.param.u32 	%r8, [_Z12bitonic_sortPiii_param_1];
	ld.param.u32 	%r9, [_Z12bitonic_sortPiii_param_2];
	cvta.to.global.u64 	%rd1, %rd6;
	mov.u32 	%r10, %tid.x;
	mov.u32 	%r11, %ntid.x;
	mov.u32 	%r12, %ctaid.x;
	mad.lo.s32 	%r1, %r11, %r12, %r10;
	sub.s32 	%r13, %r8, %r9;
	add.s32 	%r14, %r13, 1;
	setp.eq.s32 	%p1, %r14, 0;
	cvt.rn.f64.s32 	%fd1, %r14;
	mov.f64 	%fd2, 0d4000000000000000;
	{
	.reg .b32 %temp; 
	mov.b64 	{%temp, %r2}, %fd2;
	}
	{
	.reg .b32 %temp; 
	mov.b64 	{%temp, %r15}, %fd1;
	}
	shr.u32 	%r16, %r15, 20;
	and.b32  	%r17, %r16, 2047;
	add.s32 	%r18, %r17, -1012;
	mov.b64 	%rd7, %fd1;
	shl.b64 	%rd8, %rd7, %r18;
	setp.eq.s64 	%p2, %rd8, -9223372036854775808;
	{ // callseq 0, 0
	.param .b64 param0;
	st.param.f64 	[param0], %fd1;
	.param .b64 retval0;
	call.uni (retval0), 
	__internal_accurate_pow, 
	(
	param0
	);
	ld.param.f64 	%fd3, [retval0];
	} // callseq 0
	setp.lt.s32 	%p3, %r2, 0;
	neg.f64 	%fd5, %fd3;
	selp.f64 	%fd6, %fd5, %fd3, %p2;
	selp.f64 	%fd7, %fd6, %fd3, %p3;
	selp.f64 	%fd8, 0d3FF0000000000000, %fd7, %p1;
	cvt.rzi.s32.f64 	%r19, %fd8;
	cvt.rn.f64.s32 	%fd9, %r13;
	{
	.reg .b32 %temp; 
	mov.b64 	{%temp, %r20}, %fd9;
	}
	shr.u32 	%r21, %r20, 20;
	and.b32  	%r22, %r21, 2047;
	add.s32 	%r23, %r22, -1012;
	mov.b64 	%rd10, %fd9;
	shl.b64 	%rd11, %rd10, %r23;
	setp.eq.s64 	%p4, %rd11, -9223372036854775808;
	{ // callseq 1, 0
	.param .b64 param0;
	st.param.f64 	[param0], %fd9;
	.param .b64 retval0;
	call.uni (retval0), 
	__internal_accurate_pow, 
	(
	param0
	);
	ld.param.f64 	%fd10, [retval0];
	} // callseq 1
	neg.f64 	%fd12, %fd10;
	selp.f64 	%fd13, %fd12, %fd10, %p4;
	selp.f64 	%fd14, %fd13, %fd10, %p3;
	setp.eq.s32 	%p5, %r13, 0;
	selp.f64 	%fd15, 0d3FF0000000000000, %fd14, %p5;
	cvt.rzi.s32.f64 	%r3, %fd15;
	rem.s32 	%r24, %r1, %r19;
	setp.ge.s32 	%p6, %r24, %r3;
	@%p6 bra 	$L__BB0_6;
	setp.lt.s32 	%p7, %r2, 0;
	cvt.rn.f64.s32 	%fd16, %r8;
	{
	.reg .b32 %temp; 
	mov.b64 	{%temp, %r25}, %fd16;
	}
	shr.u32 	%r26, %r25, 20;
	and.b32  	%r27, %r26, 2047;
	add.s32 	%r28, %r27, -1012;
	mov.b64 	%rd13, %fd16;
	shl.b64 	%rd14, %rd13, %r28;
	setp.eq.s64 	%p8, %rd14, -9223372036854775808;
	{ // callseq 2, 0
	.param .b64 param0;
	st.param.f64 	[param0], %fd16;
	.param .b64 retval0;
	call.uni (retval0), 
	__internal_accurate_pow, 
	(
	param0
	);
	ld.param.f64 	%fd17, [retval0];
	} // callseq 2
	neg.f64 	%fd19, %fd17;
	selp.f64 	%fd20, %fd19, %fd17, %p8;
	selp.f64 	%fd21, %fd20, %fd17, %p7;
	setp.eq.s32 	%p9, %r8, 0;
	selp.f64 	%fd22, 0d3FF0000000000000, %fd21, %p9;
	cvt.rzi.s32.f64 	%r29, %fd22;
	div.s32 	%r30, %r1, %r29;
	and.b32  	%r31, %r30, 1;
	setp.eq.b32 	%p10, %r31, 1;
	@%p10 bra 	$L__BB0_4;
	mul.wide.s32 	%rd18, %r1, 4;
	add.s64 	%rd2, %rd1, %rd18;
	ld.global.u32 	%r4, [%rd2];
	mul.wide.s32 	%rd19, %r3, 4;
	add.s64 	%rd3, %rd2, %rd19;
	ld.global.u32 	%r5, [%rd3];
	setp.le.s32 	%p12, %r4, %r5;
	@%p12 bra 	$L__BB0_6;
	st.global.u32 	[%rd2], %r5;
	st.global.u32 	[%rd3], %r4;
	bra.uni 	$L__BB0_6;
$L__BB0_4:
	mul.wide.s32 	%rd16, %r1, 4;
	add.s64 	%rd4, %rd1, %rd16;
	ld.global.u32 	%r6, [%rd4];
	mul.wide.s32 	%rd17, %r3, 4;
	add.s64 	%rd5, %rd4, %rd17;
	ld.global.u32 	%r7, [%rd5];
	setp.ge.s32 	%p11, %r6, %r7;
	@%p11 bra 	$L__BB0_6;
	st.global.u32 	[%rd4], %r7;
	st.global.u32 	[%rd5], %r6;
$L__BB0_6:
	ret;

}
.func  (.param .b64 func_retval0) __internal_accurate_pow(
	.param .b64 __internal_accurate_pow_param_0
)
{
	.reg .pred 	%p<8>;
	.reg .b32 	%r<46>;
	.reg .b32 	%f<3>;
	.reg .b64 	%fd<109>;

	ld.param.f64 	%fd10, [__internal_accurate_pow_param_0];
	mov.f64 	%fd11, 0d4000000000000000;
	{
	.reg .b32 %temp; 
	mov.b64 	{%temp, %r8}, %fd11;
	}
	{
	.reg .b32 %temp; 
	mov.b64 	{%r9, %temp}, %fd11;
	}
	shr.u32 	%r10, %r8, 20;
	setp.lt.u32 	%p1, %r8, 1048576;
	mov.f64 	%fd12, 0d4360000000000000;
	{
	.reg .b32 %temp; 
	mov.b64 	{%temp, %r11}, %fd12;
	}
	{
	.reg .b32 %temp; 
	mov.b64 	{%r12, %temp}, %fd12;
	}
	shr.u32 	%r13, %r11, 20;
	add.s32 	%r14, %r13, -54;
	selp.b32 	%r15, %r12, %r9, %p1;
	selp.b32 	%r16, %r11, %r8, %p1;
	selp.b32 	%r1, %r14, %r10, %p1;
	add.s32 	%r45, %r1, -1023;
	and.b32  	%r17, %r16, -2146435073;
	or.b32  	%r18, %r17, 1072693248;
	mov.b64 	%fd107, {%r15, %r18};
	setp.lt.u32 	%p2, %r18, 1073127583;
	@%p2 bra 	$L__BB1_2;
	{
	.reg .b32 %temp; 
	mov.b64 	{%r19, %temp}, %fd107;
	}
	{
	.reg .b32 %temp; 
	mov.b64 	{%temp, %r20}, %fd107;
	}
	add.s32 	%r21, %r20, -1048576;
	mov.b64 	%fd107, {%r19, %r21};
	add.s32 	%r45, %r1, -1022;
$L__BB1_2:
	add.f64 	%fd13, %fd107, 0dBFF0000000000000;
	add.f64 	%fd14, %fd107, 0d3FF0000000000000;
	rcp.approx.ftz.f64 	%fd15, %fd14;
	neg.f64 	%fd16, %fd14;
	fma.rn.f64 	%fd17, %fd16, %fd15, 0d3FF0000000000000;
	fma.rn.f64 	%fd18, %fd17, %fd17, %fd17;
	fma.rn.f64 	%fd19, %fd18, %fd15, %fd15;
	mul.f64 	%fd20, %fd13, %fd19;
	fma.rn.f64 	%fd21, %fd13, %fd19, %fd20;
	mul.f64 	%fd22, %fd21, %fd21;
	fma.rn.f64 	%fd23, %fd22, 0d3EB0F5FF7D2CAFE2, 0d3ED0F5D241AD3B5A;
	fma.rn.f64 	%fd24, %fd23, %fd22, 0d3EF3B20A75488A3F;
	fma.rn.f64 	%fd25, %fd24, %fd22, 0d3F1745CDE4FAECD5;
	fma.rn.f64 	%fd26, %fd25, %fd22, 0d3F3C71C7258A578B;
	fma.rn.f64 	%fd27, %fd26, %fd22, 0d3F6249249242B910;
	fma.rn.f64 	%fd28, %fd27, %fd22, 0d3F89999999999DFB;
	sub.f64 	%fd29, %fd13, %fd21;
	add.f64 	%fd30, %fd29, %fd29;
	neg.f64 	%fd31, %fd21;
	fma.rn.f64 	%fd32, %fd31, %fd13, %fd30;
	mul.f64 	%fd33, %fd19, %fd32;
	fma.rn.f64 	%fd34, %fd22, %fd28, 0d3FB5555555555555;
	mov.f64 	%fd35, 0d3FB5555555555555;
	sub.f64 	%fd36, %fd35, %fd34;
	fma.rn.f64 	%fd37, %fd22, %fd28, %fd36;
	add.f64 	%fd38, %fd37, 0dBC46A4CB00B9E7B0;
	add.f64 	%fd39, %fd34, %fd38;
	sub.f64 	%fd40, %fd34, %fd39;
	add.f64 	%fd41, %fd38, %fd40;
	mul.rn.f64 	%fd42, %fd21, %fd21;
	neg.f64 	%fd43, %fd42;
	fma.rn.f64 	%fd44, %fd21, %fd21, %fd43;
	{
	.reg .b32 %temp; 
	mov.b64 	{%r22, %temp}, %fd33;
	}
	{
	.reg .b32 %temp; 
	mov.b64 	{%temp, %r23}, %fd33;
	}
	add.s32 	%r24, %r23, 1048576;
	mov.b64 	%fd45, {%r22, %r24};
	fma.rn.f64 	%fd46, %fd21, %fd45, %fd44;
	mul.rn.f64 	%fd47, %fd42, %fd21;
	neg.f64 	%fd48, %fd47;
	fma.rn.f64 	%fd49, %fd42, %fd21, %fd48;
	fma.rn.f64 	%fd50, %fd42, %fd33, %fd49;
	fma.rn.f64 	%fd51, %fd46, %fd21, %fd50;
	mul.rn.f64 	%fd52, %fd39, %fd47;
	neg.f64 	%fd53, %fd52;
	fma.rn.f64 	%fd54, %fd39, %fd47, %fd53;
	fma.rn.f64 	%fd55, %fd39, %fd51, %fd54;
	fma.rn.f64 	%fd56, %fd41, %fd47, %fd55;
	add.f64 	%fd57, %fd52, %fd56;
	sub.f64 	%fd58, %fd52, %fd57;
	add.f64 	%fd59, %fd56, %fd58;
	add.f64 	%fd60, %fd21, %fd57;
	sub.f64 	%fd61, %fd21, %fd60;
	add.f64 	%fd62, %fd57, %fd61;
	add.f64 	%fd63, %fd59, %fd62;
	add.f64 	%fd64, %fd33, %fd63;
	add.f64 	%fd65, %fd60, %fd64;
	sub.f64 	%fd66, %fd60, %fd65;
	add.f64 	%fd67, %fd64, %fd66;
	xor.b32  	%r25, %r45, -2147483648;
	mov.b32 	%r26, 1127219200;
	mov.b64 	%fd68, {%r25, %r26};
	mov.b32 	%r27, -2147483648;
	mov.b64 	%fd69, {%r27, %r26};
	sub.f64 	%fd70, %fd68, %fd69;
	fma.rn.f64 	%fd71, %fd70, 0d3FE62E42FEFA39EF, %fd65;
	fma.rn.f64 	%fd72, %fd70, 0dBFE62E42FEFA39EF, %fd71;
	sub.f64 	%fd73, %fd72, %fd65;
	sub.f64 	%fd74, %fd67, %fd73;
	fma.rn.f64 	%fd75, %fd70, 0d3C7ABC9E3B39803F, %fd74;
	add.f64 	%fd76, %fd71, %fd75;
	sub.f64 	%fd77, %fd71, %fd76;
	add.f64 	%fd78, %fd75, %fd77;
	{
	.reg .b32 %temp; 
	mov.b64 	{%temp, %r28}, %fd10;
	}
	{
	.reg .b32 %temp; 
	mov.b64 	{%r29, %temp}, %fd10;
	}
	shl.b32 	%r30, %r28, 1;
	setp.gt.u32 	%p3, %r30, -33554433;
	and.b32  	%r31, %r28, -15728641;
	selp.b32 	%r32, %r31, %r28, %p3;
	mov.b64 	%fd79, {%r29, %r32};
	mul.rn.f64 	%fd80, %fd76, %fd79;
	neg.f64 	%fd81, %fd80;
	fma.rn.f64 	%fd82, %fd76, %fd79, %fd81;
	fma.rn.f64 	%fd83, %fd78, %fd79, %fd82;
	add.f64 	%fd4, %fd80, %fd83;
	sub.f64 	%fd84, %fd80, %fd4;
	add.f64 	%fd5, %fd83, %fd84;
	fma.rn.f64 	%fd85, %fd4, 0d3FF71547652B82FE, 0d4338000000000000;
	{
	.reg .b32 %temp; 
	mov.b64 	{%r5, %temp}, %fd85;
	}
	mov.f64 	%fd86, 0dC338000000000000;
	add.rn.f64 	%fd87, %fd85, %fd86;
	fma.rn.f64 	%fd88, %fd87, 0dBFE62E42FEFA39EF, %fd4;
	fma.rn.f64 	%fd89, %fd87, 0dBC7ABC9E3B39803F, %fd88;
	fma.rn.f64 	%fd90, %fd89, 0d3E5ADE1569CE2BDF, 0d3E928AF3FCA213EA;
	fma.rn.f64 	%fd91, %fd90, %fd89, 0d3EC71DEE62401315;
	fma.rn.f64 	%fd92, %fd91, %fd89, 0d3EFA01997C89EB71;
	fma.rn.f64 	%fd93, %fd92, %fd89, 0d3F2A01A014761F65;
	fma.rn.f64 	%fd94, %fd93, %fd89, 0d3F56C16C1852B7AF;
	fma.rn.f64 	%fd95, %fd94, %fd89, 0d3F81111111122322;
	fma.rn.f64 	%fd96, %fd95, %fd89, 0d3FA55555555502A1;
	fma.rn.f64 	%fd97, %fd96, %fd89, 0d3FC5555555555511;
	fma.rn.f64 	%fd98, %fd97, %fd89, 0d3FE000000000000B;
	fma.rn.f64 	%fd99, %fd98, %fd89, 0d3FF0000000000000;
	fma.rn.f64 	%fd100, %fd99, %fd89, 0d3FF0000000000000;
	{
	.reg .b32 %temp; 
	mov.b64 	{%r6, %temp}, %fd100;
	}
	{
	.reg .b32 %temp; 
	mov.b64 	{%temp, %r7}, %fd100;
	}
	shl.b32 	%r33, %r5, 20;
	add.s32 	%r34, %r33, %r7;
	mov.b64 	%fd108, {%r6, %r34};
	{
	.reg .b32 %temp; 
	mov.b64 	{%temp, %r35}, %fd4;
	}
	mov.b32 	%f2, %r35;
	abs.f32 	%f1, %f2;
	setp.lt.f32 	%p4, %f1, 0f4086232B;
	@%p4 bra 	$L__BB1_5;
	setp.lt.f64 	%p5, %fd4, 0d0000000000000000;
	add.f64 	%fd101, %fd4, 0d7FF0000000000000;
	selp.f64 	%fd108, 0d0000000000000000, %fd101, %p5;
	setp.geu.f32 	%p6, %f1, 0f40874800;
	@%p6 bra 	$L__BB1_5;
	shr.u32 	%r36, %r5, 31;
	add.s32 	%r37, %r5, %r36;
	shr.s32 	%r38, %r37, 1;
	shl.b32 	%r39, %r38, 20;
	add.s32 	%r40, %r7, %r39;
	mov.b64 	%fd102, {%r6, %r40};
	sub.s32 	%r41, %r5, %r38;
	shl.b32 	%r42, %r41, 20;
	add.s32 	%r43, %r42, 1072693248;
	mov.b32 	%r44, 0;
	mov.b64 	%fd103, {%r44, %r43};
	mul.f64 	%fd108, %fd103, %fd102;
$L__BB1_5:
	abs.f64 	%fd104, %fd108;
	setp.eq.f64 	%p7, %fd104, 0d7FF0000000000000;
	fma.rn.f64 	%fd105, %fd108, %fd5, %fd108;
	selp.f64 	%fd106, %fd108, %fd105, %p7;
	st.param.f64 	[func_retval0], %fd106;
	ret;

}


// ===== COMPILED SASS (sm_100) =====

	.target	sm_100

	.elftype	@"ET_EXEC"


//--------------------- .note.nv.tkinfo           --------------------------
	.section	.note.nv.tkinfo,"",@"SHT_NOTE"
	.sectionflags	@"SHF_NOTE_NV_TKINFO"
	.tkinfo
        /*0018*/ 	.word	0x00000002
        /*0030*/ 	.string	""
        /*0030*/ 	.string	"ptxas"
        /*0030*/ 	.string	"Cuda compilation tools, release 13.0, V13.0.88"
        /*0030*/ 	.string	"Build cuda_13.0.r13.0/compiler.36424714_0"
        /*0030*/ 	.string	"-arch sm_100 -m 64 "



//--------------------- .note.nv.cuinfo           --------------------------
	.section	.note.nv.cuinfo,"",@"SHT_NOTE"
	.sectionflags	@"SHF_NOTE_NV_CUINFO"
        /*0018*/ 	.short	0x0002
        /*001a*/ 	.short	0x0064
        /*001c*/ 	.short	0x0082
	.zero		2


//--------------------- .nv.info                  --------------------------
	.section	.nv.info,"",@"SHT_CUDA_INFO"
	.align	4


	//----- nvinfo : EIATTR_REGCOUNT
	.align		4
        /*0000*/ 	.byte	0x04, 0x2f
        /*0002*/ 	.short	(.L_1 - .L_0)
	.align		4
.L_0:
        /*0004*/ 	.word	index@(_Z12bitonic_sortPiii)
        /*0008*/ 	.word	0x0000001e


	//----- nvinfo : EIATTR_FRAME_SIZE
	.align		4
.L_1:
        /*000c*/ 	.byte	0x04, 0x11
        /*000e*/ 	.short	(.L_3 - .L_2)
	.align		4
.L_2:
        /*0010*/ 	.word	index@($_Z12bitonic_sortPiii$__internal_accurate_pow)
        /*0014*/ 	.word	0x00000000


	//----- nvinfo : EIATTR_FRAME_SIZE
	.align		4
.L_3:
        /*0018*/ 	.byte	0x04, 0x11
        /*001a*/ 	.short	(.L_5 - .L_4)
	.align		4
.L_4:
        /*001c*/ 	.word	index@(_Z12bitonic_sortPiii)
        /*0020*/ 	.word	0x00000000


	//----- nvinfo : EIATTR_MIN_STACK_SIZE
	.align		4
.L_5:
        /*0024*/ 	.byte	0x04, 0x12
        /*0026*/ 	.short	(.L_7 - .L_6)
	.align		4
.L_6:
        /*0028*/ 	.word	index@(_Z12bitonic_sortPiii)
        /*002c*/ 	.word	0x00000000
.L_7:


//--------------------- .nv.compat                --------------------------
	.section	.nv.compat,"",@"SHT_CUDA_COMPAT_INFO"
	.align	4
        /*0000*/ 	.byte	0x02, 0x09, 0x00, 0x00, 0x02, 0x02, 0x01, 0x00, 0x02, 0x05, 0x05, 0x00, 0x03, 0x07, 0x01, 0x01
        /*0010*/ 	.byte	0x02, 0x03, 0x00, 0x00, 0x02, 0x06, 0x01, 0x00, 0x04, 0x0b, 0x08, 0x00, 0x01, 0x00, 0x00, 0x00
        /*0020*/ 	.byte	0x00, 0x00, 0x00, 0x00


//--------------------- .nv.info._Z12bitonic_sortPiii --------------------------
	.section	.nv.info._Z12bitonic_sortPiii,"",@"SHT_CUDA_INFO"
	.sectionflags	@""
	.align	4


	//----- nvinfo : EIATTR_CUDA_API_VERSION
	.align		4
        /*0000*/ 	.byte	0x04, 0x37
        /*0002*/ 	.short	(.L_9 - .L_8)
.L_8:
        /*0004*/ 	.word	0x00000082


	//----- nvinfo : EIATTR_KPARAM_INFO
	.align		4
.L_9:
        /*0008*/ 	.byte	0x04, 0x17
        /*000a*/ 	.short	(.L_11 - .L_10)
.L_10:
        /*000c*/ 	.word	0x00000000
        /*0010*/ 	.short	0x0002
        /*0012*/ 	.short	0x000c
        /*0014*/ 	.byte	0x00, 0xf0, 0x11, 0x00


	//----- nvinfo : EIATTR_KPARAM_INFO
	.align		4
.L_11:
        /*0018*/ 	.byte	0x04, 0x17
        /*001a*/ 	.short	(.L_13 - .L_12)
.L_12:
        /*001c*/ 	.word	0x00000000
        /*0020*/ 	.short	0x0001
        /*0022*/ 	.short	0x0008
        /*0024*/ 	.byte	0x00, 0xf0, 0x11, 0x00


	//----- nvinfo : EIATTR_KPARAM_INFO
	.align		4
.L_13:
        /*0028*/ 	.byte	0x04, 0x17
        /*002a*/ 	.short	(.L_15 - .L_14)
.L_14:
        /*002c*/ 	.word	0x00000000
        /*0030*/ 	.short	0x0000
        /*0032*/ 	.short	0x0000
        /*0034*/ 	.byte	0x00, 0xf5, 0x21, 0x00


	//----- nvinfo : EIATTR_SPARSE_MMA_MASK
	.align		4
.L_15:
        /*0038*/ 	.byte	0x03, 0x50
        /*003a*/ 	.short	0x0000


	//----- nvinfo : EIATTR_MAXREG_COUNT
	.align		4
        /*003c*/ 	.byte	0x03, 0x1b
        /*003e*/ 	.short	0x00ff


	//----- nvinfo : EIATTR_MERCURY_ISA_VERSION
	.align		4
        /*0040*/ 	.byte	0x03, 0x5f
        /*0042*/ 	.short	0x0101


	//----- nvinfo : EIATTR_VRC_CTA_INIT_COUNT
	.align		4
        /*0044*/ 	.byte	0x02, 0x4a
	.zero		1
	.zero		1


	//----- nvinfo : EIATTR_EXIT_INSTR_OFFSETS
	.align		4
        /*0048*/ 	.byte	0x04, 0x1c
        /*004a*/ 	.short	(.L_17 - .L_16)


	//   ....[0]....
.L_16:
        /*004c*/ 	.word	0x000002f0


	//   ....[1]....
        /*0050*/ 	.word	0x000005c0


	//   ....[2]....
        /*0054*/ 	.word	0x000005f0


	//   ....[3]....
        /*0058*/ 	.word	0x00000660


	//   ....[4]....
        /*005c*/ 	.word	0x00000690


	//----- nvinfo : EIATTR_CRS_STACK_SIZE
	.align		4
.L_17:
        /*0060*/ 	.byte	0x04, 0x1e
        /*0062*/ 	.short	(.L_19 - .L_18)
.L_18:
        /*0064*/ 	.word	0x00000000


	//----- nvinfo : EIATTR_CBANK_PARAM_SIZE
	.align		4
.L_19:
        /*0068*/ 	.byte	0x03, 0x19
        /*006a*/ 	.short	0x0010


	//----- nvinfo : EIATTR_PARAM_CBANK
	.align		4
        /*006c*/ 	.byte	0x04, 0x0a
        /*006e*/ 	.short	(.L_21 - .L_20)
	.align		4
.L_20:
        /*0070*/ 	.word	index@(.nv.constant0._Z12bitonic_sortPiii)
        /*0074*/ 	.short	0x0380
        /*0076*/ 	.short	0x0010


	//----- nvinfo : EIATTR_SW_WAR
	.align		4
.L_21:
        /*0078*/ 	.byte	0x04, 0x36
        /*007a*/ 	.short	(.L_23 - .L_22)
.L_22:
        /*007c*/ 	.word	0x00000008
.L_23:


//--------------------- .nv.callgraph             --------------------------
	.section	.nv.callgraph,"",@"SHT_CUDA_CALLGRAPH"
	.align	4
	.sectionentsize	8
	.align		4
        /*0000*/ 	.word	0x00000000
	.align		4
        /*0004*/ 	.word	0xffffffff
	.align		4
        /*0008*/ 	.word	0x00000000
	.align		4
        /*000c*/ 	.word	0xfffffffe
	.align		4
        /*0010*/ 	.word	0x00000000
	.align		4
        /*0014*/ 	.word	0xfffffffd
	.align		4
        /*0018*/ 	.word	0x00000000
	.align		4
        /*001c*/ 	.word	0xfffffffc


//--------------------- .text._Z12bitonic_sortPiii --------------------------
	.section	.text._Z12bitonic_sortPiii,"ax",@progbits
	.align	128
        .global         _Z12bitonic_sortPiii
        .type           _Z12bitonic_sortPiii,@function
        .size           _Z12bitonic_sortPiii,(.L_x_3 - _Z12bitonic_sortPiii)
        .other          _Z12bitonic_sortPiii,@"STO_CUDA_ENTRY STV_DEFAULT"
_Z12bitonic_sortPiii:
.text._Z12bitonic_sortPiii:
[----:B------:R-:W-:Y:S01]  /*0000*/  LDC R1, c[0x0][0x37c] ;  /* 0x0000df00ff017b82 */ /* 0x000fe20000000800 */
[----:B------:R-:W0:Y:S01]  /*0010*/  LDCU.64 UR4, c[0x0][0x388] ;  /* 0x00007100ff0477ac */ /* 0x000e220008000a00 */
[----:B------:R-:W1:Y:S01]  /*0020*/  S2R R2, SR_TID.X ;  /* 0x0000000000027919 */ /* 0x000e620000002100 */
[----:B------:R-:W-:Y:S01]  /*0030*/  MOV R0, 0xd0 ;  /* 0x000000d000007802 */ /* 0x000fe20000000f00 */
[----:B------:R-:W1:Y:S01]  /*0040*/  LDCU UR6, c[0x0][0x360] ;  /* 0x00006c00ff0677ac */ /* 0x000e620008000800 */
[----:B------:R-:W1:Y:S01]  /*0050*/  S2R R3, SR_CTAID.X ;  /* 0x0000000000037919 */ /* 0x000e620000002500 */
[----:B0-----:R-:W-:-:S04]  /*0060*/  UIADD3 UR4, UPT, UPT, UR4, -UR5, URZ ;  /* 0x8000000504047290 */ /* 0x001fc8000fffe0ff */
[----:B------:R-:W-:-:S06]  /*0070*/  UIADD3 UR5, UPT, UPT, UR4, 0x1, URZ ;  /* 0x0000000104057890 */ /* 0x000fcc000fffe0ff */
[----:B------:R-:W-:-:S03]  /*0080*/  ISETP.NE.AND P0, PT, RZ, UR5, PT ;  /* 0x00000005ff007c0c */ /* 0x000fc6000bf05270 */
[----:B------:R-:W0:Y:S01]  /*0090*/  I2F.F64 R4, UR5 ;  /* 0x0000000500047d12 */ /* 0x000e220008201c00 */
[----:B-1----:R-:W-:Y:S02]  /*00a0*/  IMAD R2, R3, UR6, R2 ;  /* 0x0000000603027c24 */ /* 0x002fe4000f8e0202 */
[----:B0-----:R-:W-:-:S07]  /*00b0*/  IMAD.MOV.U32 R26, RZ, RZ, R4 ;  /* 0x000000ffff1a7224 */ /* 0x001fce00078e0004 */
[----:B------:R-:W-:Y:S05]  /*00c0*/  CALL.REL.NOINC `($_Z12bitonic_sortPiii$__internal_accurate_pow) ;  /* 0x0000000400747944 */ /* 0x000fea0003c00000 */
[----:B------:R-:W-:Y:S01]  /*00d0*/  FSEL R6, R6, RZ, P0 ;  /* 0x000000ff06067208 */ /* 0x000fe20000000000 */
[----:B------:R-:W0:Y:S01]  /*00e0*/  I2F.F64 R26, UR4 ;  /* 0x00000004001a7d12 */ /* 0x000e220008201c00 */
[----:B------:R-:W-:Y:S02]  /*00f0*/  FSEL R7, R5, 1.875, P0 ;  /* 0x3ff0000005077808 */ /* 0x000fe40000000000 */
[----:B------:R-:W-:-:S05]  /*0100*/  MOV R0, 0x140 ;  /* 0x0000014000007802 */ /* 0x000fca0000000f00 */
[----:B------:R1:W2:Y:S01]  /*0110*/  F2I.F64.TRUNC R3, R6 ;  /* 0x0000000600037311 */ /* 0x0002a2000030d100 */
[----:B0-----:R-:W-:-:S07]  /*0120*/  IMAD.MOV.U32 R5, RZ, RZ, R27 ;  /* 0x000000ffff057224 */ /* 0x001fce00078e001b */
[----:B-12---:R-:W-:Y:S05]  /*0130*/  CALL.REL.NOINC `($_Z12bitonic_sortPiii$__internal_accurate_pow) ;  /* 0x0000000400587944 */ /* 0x006fea0003c00000 */
[-C--:B------:R-:W-:Y:S02]  /*0140*/  IABS R10, R3.reuse ;  /* 0x00000003000a7213 */ /* 0x080fe40000000000 */
[----:B------:R-:W-:Y:S02]  /*0150*/  IABS R4, R3 ;  /* 0x0000000300047213 */ /* 0x000fe40000000000 */
[----:B------:R-:W0:Y:S01]  /*0160*/  I2F.RP R0, R10 ;  /* 0x0000000a00007306 */ /* 0x000e220000209400 */
[----:B------:R-:W-:Y:S02]  /*0170*/  ISETP.NE.AND P1, PT, RZ, UR4, PT ;  /* 0x00000004ff007c0c */ /* 0x000fe4000bf25270 */
[----:B------:R-:W-:Y:S02]  /*0180*/  IMAD.MOV R4, RZ, RZ, -R4 ;  /* 0x000000ffff047224 */ /* 0x000fe400078e0a04 */
[----:B------:R-:W-:-:S03]  /*0190*/  FSEL R5, R5, 1.875, P1 ;  /* 0x3ff0000005057808 */ /* 0x000fc60000800000 */
[----:B0-----:R-:W0:Y:S02]  /*01a0*/  MUFU.RCP R0, R0 ;  /* 0x0000000000007308 */ /* 0x001e240000001000 */
[----:B0-----:R-:W-:Y:S01]  /*01b0*/  VIADD R8, R0, 0xffffffe ;  /* 0x0ffffffe00087836 */ /* 0x001fe20000000000 */
[----:B------:R-:W-:-:S05]  /*01c0*/  IABS R0, R2 ;  /* 0x0000000200007213 */ /* 0x000fca0000000000 */
[----:B------:R0:W1:Y:S02]  /*01d0*/  F2I.FTZ.U32.TRUNC.NTZ R9, R8 ;  /* 0x0000000800097305 */ /* 0x000064000021f000 */
[----:B0-----:R-:W-:Y:S02]  /*01e0*/  IMAD.MOV.U32 R8, RZ, RZ, RZ ;  /* 0x000000ffff087224 */ /* 0x001fe400078e00ff */
[----:B-1----:R-:W-:-:S04]  /*01f0*/  IMAD.MOV R7, RZ, RZ, -R9 ;  /* 0x000000ffff077224 */ /* 0x002fc800078e0a09 */
[----:B------:R-:W-:-:S04]  /*0200*/  IMAD R7, R7, R10, RZ ;  /* 0x0000000a07077224 */ /* 0x000fc800078e02ff */
[----:B------:R-:W-:-:S06]  /*0210*/  IMAD.HI.U32 R9, R9, R7, R8 ;  /* 0x0000000709097227 */ /* 0x000fcc00078e0008 */
[----:B------:R-:W-:-:S04]  /*0220*/  IMAD.HI.U32 R9, R9, R0, RZ ;  /* 0x0000000009097227 */ /* 0x000fc800078e00ff */
[----:B------:R-:W-:Y:S01]  /*0230*/  IMAD R9, R9, R4, R0 ;  /* 0x0000000409097224 */ /* 0x000fe200078e0200 */
[----:B------:R-:W-:Y:S02]  /*0240*/  FSEL R4, R6, RZ, P1 ;  /* 0x000000ff06047208 */ /* 0x000fe40000800000 */
[----:B------:R-:W-:Y:S02]  /*0250*/  ISETP.NE.AND P1, PT, R3, RZ, PT ;  /* 0x000000ff0300720c */ /* 0x000fe40003f25270 */
[----:B------:R-:W-:Y:S02]  /*0260*/  ISETP.GT.U32.AND P0, PT, R10, R9, PT ;  /* 0x000000090a00720c */ /* 0x000fe40003f04070 */
[----:B------:R-:W0:Y:S11]  /*0270*/  F2I.F64.TRUNC R4, R4 ;  /* 0x0000000400047311 */ /* 0x000e36000030d100 */
[----:B------:R-:W-:Y:S01]  /*0280*/  @!P0 IMAD.IADD R9, R9, 0x1, -R10 ;  /* 0x0000000109098824 */ /* 0x000fe200078e0a0a */
[----:B------:R-:W-:-:S04]  /*0290*/  ISETP.GE.AND P0, PT, R2, RZ, PT ;  /* 0x000000ff0200720c */ /* 0x000fc80003f06270 */
[----:B------:R-:W-:-:S13]  /*02a0*/  ISETP.GT.U32.AND P2, PT, R10, R9, PT ;  /* 0x000000090a00720c */ /* 0x000fda0003f44070 */
[----:B------:R-:W-:-:S05]  /*02b0*/  @!P2 IADD3 R9, PT, PT, R9, -R10, RZ ;  /* 0x8000000a0909a210 */ /* 0x000fca0007ffe0ff */
[----:B------:R-:W-:Y:S01]  /*02c0*/  @!P0 IMAD.MOV R9, RZ, RZ, -R9 ;  /* 0x000000ffff098224 */ /* 0x000fe200078e0a09 */
[----:B------:R-:W-:-:S04]  /*02d0*/  @!P1 LOP3.LUT R9, RZ, R3, RZ, 0x33, !PT ;  /* 0x00000003ff099212 */ /* 0x000fc800078e33ff */
[----:B0-----:R-:W-:-:S13]  /*02e0*/  ISETP.GE.AND P0, PT, R9, R4, PT ;  /* 0x000000040900720c */ /* 0x001fda0003f06270 */
[----:B------:R-:W-:Y:S05]  /*02f0*/  @P0 EXIT ;  /* 0x000000000000094d */ /* 0x000fea0003800000 */
[----:B------:R-:W0:Y:S01]  /*0300*/  LDCU UR4, c[0x0][0x388] ;  /* 0x00007100ff0477ac */ /* 0x000e220008000800 */
[----:B------:R-:W-:Y:S01]  /*0310*/  MOV R0, 0x350 ;  /* 0x0000035000007802 */ /* 0x000fe20000000f00 */
[----:B0-----:R-:W0:Y:S02]  /*0320*/  I2F.F64 R26, UR4 ;  /* 0x00000004001a7d12 */ /* 0x001e240008201c00 */
[----:B0-----:R-:W-:-:S07]  /*0330*/  IMAD.MOV.U32 R5, RZ, RZ, R27 ;  /* 0x000000ffff057224 */ /* 0x001fce00078e001b */
[----:B------:R-:W-:Y:S05]  /*0340*/  CALL.REL.NOINC `($_Z12bitonic_sortPiii$__internal_accurate_pow) ;  /* 0x0000000000d47944 */ /* 0x000fea0003c00000 */
[----:B------:R-:W0:Y:S02]  /*0350*/  LDCU UR4, c[0x0][0x388] ;  /* 0x00007100ff0477ac */ /* 0x000e240008000800 */
[----:B0-----:R-:W-:Y:S01]  /*0360*/  ISETP.NE.AND P0, PT, RZ, UR4, PT ;  /* 0x00000004ff007c0c */ /* 0x001fe2000bf05270 */
[----:B------:R-:W0:Y:S03]  /*0370*/  LDCU.64 UR4, c[0x0][0x358] ;  /* 0x00006b00ff0477ac */ /* 0x000e260008000a00 */
[----:B------:R-:W-:Y:S02]  /*0380*/  FSEL R7, R5, 1.875, P0 ;  /* 0x3ff0000005077808 */ /* 0x000fe40000000000 */
[----:B------:R-:W-:-:S04]  /*0390*/  FSEL R6, R6, RZ, P0 ;  /* 0x000000ff06067208 */ /* 0x000fc80000000000 */
[----:B------:R1:W2:Y:S02]  /*03a0*/  F2I.F64.TRUNC R7, R6 ;  /* 0x0000000600077311 */ /* 0x0002a4000030d100 */
[----:B-1----:R-:W-:Y:S02]  /*03b0*/  IABS R6, R2 ;  /* 0x0000000200067213 */ /* 0x002fe40000000000 */
[----:B--2---:R-:W-:-:S04]  /*03c0*/  IABS R3, R7 ;  /* 0x0000000700037213 */ /* 0x004fc80000000000 */
[----:B------:R-:W1:Y:S08]  /*03d0*/  I2F.RP R0, R3 ;  /* 0x0000000300007306 */ /* 0x000e700000209400 */
[----:B-1----:R-:W1:Y:S02]  /*03e0*/  MUFU.RCP R0, R0 ;  /* 0x0000000000007308 */ /* 0x002e640000001000 */
[----:B-1----:R-:W-:-:S06]  /*03f0*/  VIADD R8, R0, 0xffffffe ;  /* 0x0ffffffe00087836 */ /* 0x002fcc0000000000 */
[----:B------:R1:W2:Y:S02]  /*0400*/  F2I.FTZ.U32.TRUNC.NTZ R9, R8 ;  /* 0x0000000800097305 */ /* 0x0002a4000021f000 */
[----:B-1----:R-:W-:Y:S02]  /*0410*/  IMAD.MOV.U32 R8, RZ, RZ, RZ ;  /* 0x000000ffff087224 */ /* 0x002fe400078e00ff */
[----:B--2---:R-:W-:-:S04]  /*0420*/  IMAD.MOV R10, RZ, RZ, -R9 ;  /* 0x000000ffff0a7224 */ /* 0x004fc800078e0a09 */
[----:B------:R-:W-:Y:S01]  /*0430*/  IMAD R5, R10, R3, RZ ;  /* 0x000000030a057224 */ /* 0x000fe200078e02ff */
[----:B------:R-:W-:-:S03]  /*0440*/  IABS R10, R7 ;  /* 0x00000007000a7213 */ /* 0x000fc60000000000 */
[----:B------:R-:W-:-:S04]  /*0450*/  IMAD.HI.U32 R9, R9, R5, R8 ;  /* 0x0000000509097227 */ /* 0x000fc800078e0008 */
[----:B------:R-:W-:Y:S02]  /*0460*/  IMAD.MOV R0, RZ, RZ, -R10 ;  /* 0x000000ffff007224 */ /* 0x000fe400078e0a0a */
[----:B------:R-:W-:-:S04]  /*0470*/  IMAD.HI.U32 R9, R9, R6, RZ ;  /* 0x0000000609097227 */ /* 0x000fc800078e00ff */
[----:B------:R-:W-:-:S05]  /*0480*/  IMAD R0, R9, R0, R6 ;  /* 0x0000000009007224 */ /* 0x000fca00078e0206 */
[----:B------:R-:W-:-:S13]  /*0490*/  ISETP.GT.U32.AND P2, PT, R3, R0, PT ;  /* 0x000000000300720c */ /* 0x000fda0003f44070 */
[-C--:B------:R-:W-:Y:S01]  /*04a0*/  @!P2 IADD3 R0, PT, PT, R0, -R3.reuse, RZ ;  /* 0x800000030000a210 */ /* 0x080fe20007ffe0ff */
[----:B------:R-:W-:Y:S01]  /*04b0*/  @!P2 VIADD R9, R9, 0x1 ;  /* 0x000000010909a836 */ /* 0x000fe20000000000 */
[----:B------:R-:W-:Y:S02]  /*04c0*/  ISETP.NE.AND P2, PT, R7, RZ, PT ;  /* 0x000000ff0700720c */ /* 0x000fe40003f45270 */
[----:B------:R-:W-:Y:S02]  /*04d0*/  ISETP.GE.U32.AND P0, PT, R0, R3, PT ;  /* 0x000000030000720c */ /* 0x000fe40003f06070 */
[----:B------:R-:W-:-:S04]  /*04e0*/  LOP3.LUT R0, R2, R7, RZ, 0x3c, !PT ;  /* 0x0000000702007212 */ /* 0x000fc800078e3cff */
[----:B------:R-:W-:-:S07]  /*04f0*/  ISETP.GE.AND P1, PT, R0, RZ, PT ;  /* 0x000000ff0000720c */ /* 0x000fce0003f26270 */
[----:B------:R-:W-:-:S06]  /*0500*/  @P0 VIADD R9, R9, 0x1 ;  /* 0x0000000109090836 */ /* 0x000fcc0000000000 */
[----:B------:R-:W-:Y:S01]  /*0510*/  @!P1 IMAD.MOV R9, RZ, RZ, -R9 ;  /* 0x000000ffff099224 */ /* 0x000fe200078e0a09 */
[----:B------:R-:W-:-:S04]  /*0520*/  @!P2 LOP3.LUT R9, RZ, R7, RZ, 0x33, !PT ;  /* 0x00000007ff09a212 */ /* 0x000fc800078e33ff */
[----:B------:R-:W-:-:S04]  /*0530*/  LOP3.LUT R9, R9, 0x1, RZ, 0xc0, !PT ;  /* 0x0000000109097812 */ /* 0x000fc800078ec0ff */
[----:B------:R-:W-:-:S13]  /*0540*/  ISETP.NE.U32.AND P0, PT, R9, 0x1, PT ;  /* 0x000000010900780c */ /* 0x000fda0003f05070 */
[----:B0-----:R-:W-:Y:S05]  /*0550*/  @!P0 BRA `(.L_x_0) ;  /* 0x0000000000288947 */ /* 0x001fea0003800000 */
[----:B------:R-:W0:Y:S02]  /*0560*/  LDC.64 R6, c[0x0][0x380] ;  /* 0x0000e000ff067b82 */ /* 0x000e240000000a00 */
[----:B0-----:R-:W-:-:S05]  /*0570*/  IMAD.WIDE R2, R2, 0x4, R6 ;  /* 0x0000000402027825 */ /* 0x001fca00078e0206 */
[----:B------:R-:W2:Y:S01]  /*0580*/  LDG.E R7, desc[UR4][R2.64] ;  /* 0x0000000402077981 */ /* 0x000ea2000c1e1900 */
[----:B------:R-:W-:-:S05]  /*0590*/  IMAD.WIDE R4, R4, 0x4, R2 ;  /* 0x0000000404047825 */ /* 0x000fca00078e0202 */
[----:B------:R-:W2:Y:S02]  /*05a0*/  LDG.E R0, desc[UR4][R4.64] ;  /* 0x0000000404007981 */ /* 0x000ea4000c1e1900 */
[----:B--2---:R-:W-:-:S13]  /*05b0*/  ISETP.GT.AND P0, PT, R7, R0, PT ;  /* 0x000000000700720c */ /* 0x004fda0003f04270 */
[----:B------:R-:W-:Y:S05]  /*05c0*/  @!P0 EXIT ;  /* 0x000000000000894d */ /* 0x000fea0003800000 */
[----:B------:R-:W-:Y:S04]  /*05d0*/  STG.E desc[UR4][R2.64], R0 ;  /* 0x0000000002007986 */ /* 0x000fe8000c101904 */
[----:B------:R-:W-:Y:S01]  /*05e0*/  STG.E desc[UR4][R4.64], R7 ;  /* 0x0000000704007986 */ /* 0x000fe2000c101904 */
[----:B------:R-:W-:Y:S05]  /*05f0*/  EXIT ;  /* 0x000000000000794d */ /* 0x000fea0003800000 */
.L_x_0:
[----:B------:R-:W0:Y:S02]  /*0600*/  LDC.64 R6, c[0x0][0x380] ;  /* 0x0000e000ff067b82 */ /* 0x000e240000000a00 */
[----:B0-----:R-:W-:-:S05]  /*0610*/  IMAD.WIDE R6, R2, 0x4, R6 ;  /* 0x0000000402067825 */ /* 0x001fca00078e0206 */
[----:B------:R-:W2:Y:S01]  /*0620*/  LDG.E R3, desc[UR4][R6.64] ;  /* 0x0000000406037981 */ /* 0x000ea2000c1e1900 */
[----:B------:R-:W-:-:S05]  /*0630*/  IMAD.WIDE R4, R4, 0x4, R6 ;  /* 0x0000000404047825 */ /* 0x000fca00078e0206 */
[----:B------:R-:W2:Y:S02]  /*0640*/  LDG.E R0, desc[UR4][R4.64] ;  /* 0x0000000404007981 */ /* 0x000ea4000c1e1900 */
[----:B--2---:R-:W-:-:S13]  /*0650*/  ISETP.GE.AND P0, PT, R3, R0, PT ;  /* 0x000000000300720c */ /* 0x004fda0003f06270 */
[----:B------:R-:W-:Y:S05]  /*0660*/  @P0 EXIT ;  /* 0x000000000000094d */ /* 0x000fea0003800000 */
[----:B------:R-:W-:Y:S04]  /*0670*/  STG.E desc[UR4][R6.64], R0 ;  /* 0x0000000006007986 */ /* 0x000fe8000c101904 */
[----:B------:R-:W-:Y:S01]  /*0680*/  STG.E desc[UR4][R4.64], R3 ;  /* 0x0000000304007986 */ /* 0x000fe2000c101904 */
[----:B------:R-:W-:Y:S05]  /*0690*/  EXIT ;  /* 0x000000000000794d */ /* 0x000fea0003800000 */
        .type           $_Z12bitonic_sortPiii$__internal_accurate_pow,@function
        .size           $_Z12bitonic_sortPiii$__internal_accurate_pow,(.L_x_3 - $_Z12bitonic_sortPiii$__internal_accurate_pow)
$_Z12bitonic_sortPiii$__internal_accurate_pow:
[----:B------:R-:W0:Y:S01]  /*06a0*/  MUFU.RCP64H R15, 2 ;  /* 0x40000000000f7908 */ /* 0x000e220000001800 */
[----:B------:R-:W-:Y:S02]  /*06b0*/  HFMA2 R14, -RZ, RZ, 0, 0 ;  /* 0x00000000ff0e7431 */ /* 0x000fe400000001ff */
[----:B------:R-:W-:Y:S01]  /*06c0*/  IMAD.MOV.U32 R6, RZ, RZ, 0x0 ;  /* 0x00000000ff067424 */ /* 0x000fe200078e00ff */
[----:B------:R-:W-:Y:S01]  /*06d0*/  UMOV UR6, 0x7d2cafe2 ;  /* 0x7d2cafe200067882 */ /* 0x000fe20000000000 */
[----:B------:R-:W-:Y:S01]  /*06e0*/  IMAD.MOV.U32 R7, RZ, RZ, 0x40000000 ;  /* 0x40000000ff077424 */ /* 0x000fe200078e00ff */
[----:B------:R-:W-:Y:S01]  /*06f0*/  UMOV UR7, 0x3eb0f5ff ;  /* 0x3eb0f5ff00077882 */ /* 0x000fe20000000000 */
[----:B------:R-:W-:Y:S02]  /*0700*/  IMAD.MOV.U32 R8, RZ, RZ, 0x41ad3b5a ;  /* 0x41ad3b5aff087424 */ /* 0x000fe400078e00ff */
[----:B------:R-:W-:Y:S02]  /*0710*/  IMAD.MOV.U32 R9, RZ, RZ, 0x3ed0f5d2 ;  /* 0x3ed0f5d2ff097424 */ /* 0x000fe400078e00ff */
[----:B0-----:R-:W-:-:S08]  /*0720*/  DFMA R6, R14, -R6, 1 ;  /* 0x3ff000000e06742b */ /* 0x001fd00000000806 */
[----:B------:R-:W-:-:S08]  /*0730*/  DFMA R6, R6, R6, R6 ;  /* 0x000000060606722b */ /* 0x000fd00000000006 */
[----:B------:R-:W-:-:S08]  /*0740*/  DFMA R14, R14, R6, R14 ;  /* 0x000000060e0e722b */ /* 0x000fd0000000000e */
[----:B------:R-:W-:-:S08]  /*0750*/  DMUL R6, RZ, R14 ;  /* 0x0000000eff067228 */ /* 0x000fd00000000000 */
[----:B------:R-:W-:-:S08]  /*0760*/  DFMA R6, RZ, R14, R6 ;  /* 0x0000000eff06722b */ /* 0x000fd00000000006 */
[----:B------:R-:W-:Y:S02]  /*0770*/  DMUL R12, R6, R6 ;  /* 0x00000006060c7228 */ /* 0x000fe40000000000 */
[----:B------:R-:W-:-:S06]  /*0780*/  DADD R10, RZ, -R6 ;  /* 0x00000000ff0a7229 */ /* 0x000fcc0000000806 */
[----:B------:R-:W-:Y:S01]  /*0790*/  DFMA R8, R12, UR6, R8 ;  /* 0x000000060c087c2b */ /* 0x000fe20008000008 */
[----:B------:R-:W-:Y:S01]  /*07a0*/  UMOV UR6, 0x75488a3f ;  /* 0x75488a3f00067882 */ /* 0x000fe20000000000 */
[----:B------:R-:W-:Y:S01]  /*07b0*/  UMOV UR7, 0x3ef3b20a ;  /* 0x3ef3b20a00077882 */ /* 0x000fe20000000000 */
[----:B------:R-:W-:Y:S02]  /*07c0*/  DADD R16, R10, R10 ;  /* 0x000000000a107229 */ /* 0x000fe4000000000a */
[----:B------:R-:W-:-:S03]  /*07d0*/  DMUL R10, R6, R6 ;  /* 0x00000006060a7228 */ /* 0x000fc60000000000 */
[----:B------:R-:W-:Y:S01]  /*07e0*/  DFMA R8, R12, R8, UR6 ;  /* 0x000000060c087e2b */ /* 0x000fe20008000008 */
[----:B------:R-:W-:Y:S01]  /*07f0*/  UMOV UR6, 0xe4faecd5 ;  /* 0xe4faecd500067882 */ /* 0x000fe20000000000 */
[----:B------:R-:W-:Y:S01]  /*0800*/  UMOV UR7, 0x3f1745cd ;  /* 0x3f1745cd00077882 */ /* 0x000fe20000000000 */
[----:B------:R-:W-:-:S05]  /*0810*/  DFMA R16, RZ, -R6, R16 ;  /* 0x80000006ff10722b */ /* 0x000fca0000000010 */
[----:B------:R-:W-:Y:S01]  /*0820*/  DFMA R8, R12, R8, UR6 ;  /* 0x000000060c087e2b */ /* 0x000fe20008000008 */
[----:B------:R-:W-:Y:S01]  /*0830*/  UMOV UR6, 0x258a578b ;  /* 0x258a578b00067882 */ /* 0x000fe20000000000 */
[----:B------:R-:W-:Y:S01]  /*0840*/  UMOV UR7, 0x3f3c71c7 ;  /* 0x3f3c71c700077882 */ /* 0x000fe20000000000 */
[----:B------:R-:W-:-:S05]  /*0850*/  DMUL R14, R14, R16 ;  /* 0x000000100e0e7228 */ /* 0x000fca0000000000 */
[----:B------:R-:W-:Y:S01]  /*0860*/  DFMA R8, R12, R8, UR6 ;  /* 0x000000060c087e2b */ /* 0x000fe20008000008 */
[----:B------:R-:W-:Y:S01]  /*0870*/  UMOV UR6, 0x9242b910 ;  /* 0x9242b91000067882 */ /* 0x000fe20000000000 */
[----:B------:R-:W-:-:S03]  /*0880*/  UMOV UR7, 0x3f624924 ;  /* 0x3f62492400077882 */ /* 0x000fc60000000000 */
[----:B------:R-:W-:Y:S02]  /*0890*/  VIADD R23, R15, 0x100000 ;  /* 0x001000000f177836 */ /* 0x000fe40000000000 */
[----:B------:R-:W-:Y:S01]  /*08a0*/  IMAD.MOV.U32 R22, RZ, RZ, R14 ;  /* 0x000000ffff167224 */ /* 0x000fe200078e000e */
[----:B------:R-:W-:Y:S01]  /*08b0*/  DFMA R8, R12, R8, UR6 ;  /* 0x000000060c087e2b */ /* 0x000fe20008000008 */
[----:B------:R-:W-:Y:S01]  /*08c0*/  UMOV UR6, 0x99999dfb ;  /* 0x99999dfb00067882 */ /* 0x000fe20000000000 */
[----:B------:R-:W-:-:S06]  /*08d0*/  UMOV UR7, 0x3f899999 ;  /* 0x3f89999900077882 */ /* 0x000fcc0000000000 */
[----:B------:R-:W-:Y:S01]  /*08e0*/  DFMA R18, R12, R8, UR6 ;  /* 0x000000060c127e2b */ /* 0x000fe20008000008 */
[----:B------:R-:W-:Y:S01]  /*08f0*/  UMOV UR6, 0x55555555 ;  /* 0x5555555500067882 */ /* 0x000fe20000000000 */
[----:B------:R-:W-:-:S06]  /*0900*/  UMOV UR7, 0x3fb55555 ;  /* 0x3fb5555500077882 */ /* 0x000fcc0000000000 */
[----:B------:R-:W-:-:S08]  /*0910*/  DFMA R8, R12, R18, UR6 ;  /* 0x000000060c087e2b */ /* 0x000fd00008000012 */
[----:B------:R-:W-:Y:S01]  /*0920*/  DADD R20, -R8, UR6 ;  /* 0x0000000608147e29 */ /* 0x000fe20008000100 */
[----:B------:R-:W-:Y:S01]  /*0930*/  UMOV UR6, 0xb9e7b0 ;  /* 0x00b9e7b000067882 */ /* 0x000fe20000000000 */
[----:B------:R-:W-:-:S06]  /*0940*/  UMOV UR7, 0x3c46a4cb ;  /* 0x3c46a4cb00077882 */ /* 0x000fcc0000000000 */
[----:B------:R-:W-:Y:S02]  /*0950*/  DFMA R20, R12, R18, R20 ;  /* 0x000000120c14722b */ /* 0x000fe40000000014 */
[----:B------:R-:W-:-:S06]  /*0960*/  DMUL R12, R6, R10 ;  /* 0x0000000a060c7228 */ /* 0x000fcc0000000000 */
[----:B------:R-:W-:Y:S01]  /*0970*/  DADD R16, R20, -UR6 ;  /* 0x8000000614107e29 */ /* 0x000fe20008000000 */
[----:B------:R-:W-:Y:S01]  /*0980*/  UMOV UR6, 0x0 ;  /* 0x0000000000067882 */ /* 0x000fe20000000000 */
[C---:B------:R-:W-:Y:S01]  /*0990*/  DFMA R18, R6.reuse, R10, -R12 ;  /* 0x0000000a0612722b */ /* 0x040fe2000000080c */
[----:B------:R-:W-:Y:S01]  /*09a0*/  UMOV UR7, 0x3ff00000 ;  /* 0x3ff0000000077882 */ /* 0x000fe20000000000 */
[----:B------:R-:W-:-:S04]  /*09b0*/  DFMA R20, R6, R6, -R10 ;  /* 0x000000060614722b */ /* 0x000fc8000000080a */
[----:B------:R-:W-:Y:S02]  /*09c0*/  DADD R24, R8, R16 ;  /* 0x0000000008187229 */ /* 0x000fe40000000010 */
[----:B------:R-:W-:Y:S02]  /*09d0*/  DFMA R18, R14, R10, R18 ;  /* 0x0000000a0e12722b */ /* 0x000fe40000000012 */
[----:B------:R-:W-:-:S04]  /*09e0*/  DFMA R20, R6, R22, R20 ;  /* 0x000000160614722b */ /* 0x000fc80000000014 */
[----:B------:R-:W-:-:S04]  /*09f0*/  DMUL R10, R24, R12 ;  /* 0x0000000c180a7228 */ /* 0x000fc80000000000 */
[----:B------:R-:W-:Y:S02]  /*0a00*/  DFMA R18, R6, R20, R18 ;  /* 0x000000140612722b */ /* 0x000fe40000000012 */
[----:B------:R-:W-:Y:S02]  /*0a10*/  DADD R20, R8, -R24 ;  /* 0x0000000008147229 */ /* 0x000fe40000000818 */
[----:B------:R-:W-:-:S06]  /*0a20*/  DFMA R8, R24, R12, -R10 ;  /* 0x0000000c1808722b */ /* 0x000fcc000000080a */
[----:B------:R-:W-:Y:S02]  /*0a30*/  DADD R20, R16, R20 ;  /* 0x0000000010147229 */ /* 0x000fe40000000014 */
[----:B------:R-:W-:-:S08]  /*0a40*/  DFMA R8, R24, R18, R8 ;  /* 0x000000121808722b */ /* 0x000fd00000000008 */
[----:B------:R-:W-:-:S08]  /*0a50*/  DFMA R20, R20, R12, R8 ;  /* 0x0000000c1414722b */ /* 0x000fd00000000008 */
[----:B------:R-:W-:-:S08]  /*0a60*/  DADD R12, R10, R20 ;  /* 0x000000000a0c7229 */ /* 0x000fd00000000014 */
[--C-:B------:R-:W-:Y:S02]  /*0a70*/  DADD R8, R6, R12.reuse ;  /* 0x0000000006087229 */ /* 0x100fe4000000000c */
[----:B------:R-:W-:-:S06]  /*0a80*/  DADD R10, R10, -R12 ;  /* 0x000000000a0a7229 */ /* 0x000fcc000000080c */
[----:B------:R-:W-:Y:S02]  /*0a90*/  DADD R6, R6, -R8 ;  /* 0x0000000006067229 */ /* 0x000fe40000000808 */
[----:B------:R-:W-:-:S06]  /*0aa0*/  DADD R10, R20, R10 ;  /* 0x00000000140a7229 */ /* 0x000fcc000000000a */
[----:B------:R-:W-:-:S08]  /*0ab0*/  DADD R6, R12, R6 ;  /* 0x000000000c067229 */ /* 0x000fd00000000006 */
[----:B------:R-:W-:Y:S01]  /*0ac0*/  DADD R6, R10, R6 ;  /* 0x000000000a067229 */ /* 0x000fe20000000006 */
[----:B------:R-:W-:Y:S01]  /*0ad0*/  IMAD.MOV.U32 R10, RZ, RZ, -0x105c611 ;  /* 0xfefa39efff0a7424 */ /* 0x000fe200078e00ff */
[----:B------:R-:W-:-:S06]  /*0ae0*/  MOV R11, 0x3fe62e42 ;  /* 0x3fe62e42000b7802 */ /* 0x000fcc0000000f00 */
[----:B------:R-:W-:Y:S01]  /*0af0*/  DADD R14, R14, R6 ;  /* 0x000000000e0e7229 */ /* 0x000fe20000000006 */
[----:B------:R-:W-:Y:S02]  /*0b00*/  IMAD.MOV.U32 R6, RZ, RZ, -0x105c611 ;  /* 0xfefa39efff067424 */ /* 0x000fe400078e00ff */
[----:B------:R-:W-:-:S05]  /*0b10*/  IMAD.MOV.U32 R7, RZ, RZ, 0x3fe62e42 ;  /* 0x3fe62e42ff077424 */ /* 0x000fca00078e00ff */
[----:B------:R-:W-:-:S08]  /*0b20*/  DADD R12, R8, R14 ;  /* 0x00000000080c7229 */ /* 0x000fd0000000000e */
[--C-:B------:R-:W-:Y:S02]  /*0b30*/  DFMA R10, R10, UR6, R12.reuse ;  /* 0x000000060a0a7c2b */ /* 0x100fe4000800000c */
[----:B------:R-:W-:-:S06]  /*0b40*/  DADD R8, R8, -R12 ;  /* 0x0000000008087229 */ /* 0x000fcc000000080c */
[----:B------:R-:W-:Y:S02]  /*0b50*/  DFMA R16, -R6, 1, R10 ;  /* 0x3ff000000610782b */ /* 0x000fe4000000010a */
[----:B------:R-:W-:Y:S01]  /*0b60*/  DADD R8, R14, R8 ;  /* 0x000000000e087229 */ /* 0x000fe20000000008 */
[----:B------:R-:W-:Y:S02]  /*0b70*/  IMAD.MOV.U32 R14, RZ, RZ, 0x3b39803f ;  /* 0x3b39803fff0e7424 */ /* 0x000fe400078e00ff */
[----:B------:R-:W-:-:S03]  /*0b80*/  IMAD.MOV.U32 R15, RZ, RZ, 0x3c7abc9e ;  /* 0x3c7abc9eff0f7424 */ /* 0x000fc600078e00ff */
[----:B------:R-:W-:-:S08]  /*0b90*/  DADD R16, -R12, R16 ;  /* 0x000000000c107229 */ /* 0x000fd00000000110 */
[----:B------:R-:W-:-:S08]  /*0ba0*/  DADD R8, R8, -R16 ;  /* 0x0000000008087229 */ /* 0x000fd00000000810 */
[----:B------:R-:W-:Y:S01]  /*0bb0*/  DFMA R14, R14, UR6, R8 ;  /* 0x000000060e0e7c2b */ /* 0x000fe20008000008 */
[----:B------:R-:W-:Y:S01]  /*0bc0*/  UMOV UR6, 0x3b39803f ;  /* 0x3b39803f00067882 */ /* 0x000fe20000000000 */
[C---:B------:R-:W-:Y:S01]  /*0bd0*/  IMAD.SHL.U32 R9, R5.reuse, 0x2, RZ ;  /* 0x0000000205097824 */ /* 0x040fe200078e00ff */
[----:B------:R-:W-:Y:S01]  /*0be0*/  LOP3.LUT R8, R5, 0xff0fffff, RZ, 0xc0, !PT ;  /* 0xff0fffff05087812 */ /* 0x000fe200078ec0ff */
[----:B------:R-:W-:-:S03]  /*0bf0*/  UMOV UR7, 0x3c7abc9e ;  /* 0x3c7abc9e00077882 */ /* 0x000fc60000000000 */
[----:B------:R-:W-:Y:S01]  /*0c00*/  ISETP.GT.U32.AND P1, PT, R9, -0x2000001, PT ;  /* 0xfdffffff0900780c */ /* 0x000fe20003f24070 */
[----:B------:R-:W-:-:S03]  /*0c10*/  DADD R12, R10, R14 ;  /* 0x000000000a0c7229 */ /* 0x000fc6000000000e */
[----:B------:R-:W-:-:S05]  /*0c20*/  SEL R27, R8, R5, P1 ;  /* 0x00000005081b7207 */ /* 0x000fca0000800000 */
[----:B------:R-:W-:Y:S02]  /*0c30*/  DADD R10, R10, -R12 ;  /* 0x000000000a0a7229 */ /* 0x000fe4000000080c */
[----:B------:R-:W-:-:S06]  /*0c40*/  DMUL R8, R12, R26 ;  /* 0x0000001a0c087228 */ /* 0x000fcc0000000000 */
[----:B------:R-:W-:Y:S02]  /*0c50*/  DADD R14, R14, R10 ;  /* 0x000000000e0e7229 */ /* 0x000fe4000000000a */
[----:B------:R-:W-:-:S08]  /*0c60*/  DFMA R12, R12, R26, -R8 ;  /* 0x0000001a0c0c722b */ /* 0x000fd00000000808 */
[----:B------:R-:W-:Y:S01]  /*0c70*/  DFMA R14, R14, R26, R12 ;  /* 0x0000001a0e0e722b */ /* 0x000fe2000000000c */
[----:B------:R-:W-:Y:S01]  /*0c80*/  MOV R12, 0x652b82fe ;  /* 0x652b82fe000c7802 */ /* 0x000fe20000000f00 */
[----:B------:R-:W-:-:S06]  /*0c90*/  IMAD.MOV.U32 R13, RZ, RZ, 0x3ff71547 ;  /* 0x3ff71547ff0d7424 */ /* 0x000fcc00078e00ff */
[----:B------:R-:W-:-:S08]  /*0ca0*/  DADD R10, R8, R14 ;  /* 0x00000000080a7229 */ /* 0x000fd0000000000e */
[----:B------:R-:W-:Y:S02]  /*0cb0*/  DFMA R12, R10, R12, 6.75539944105574400000e+15 ;  /* 0x433800000a0c742b */ /* 0x000fe4000000000c */
[----:B------:R-:W-:Y:S01]  /*0cc0*/  FSETP.GEU.AND P1, PT, |R11|, 4.1917929649353027344, PT ;  /* 0x4086232b0b00780b */ /* 0x000fe20003f2e200 */
[----:B------:R-:W-:-:S05]  /*0cd0*/  DADD R8, R8, -R10 ;  /* 0x0000000008087229 */ /* 0x000fca000000080a */
[----:B------:R-:W-:-:S03]  /*0ce0*/  DADD R16, R12, -6.75539944105574400000e+15 ;  /* 0xc33800000c107429 */ /* 0x000fc60000000000 */
[----:B------:R-:W-:-:S05]  /*0cf0*/  DADD R14, R14, R8 ;  /* 0x000000000e0e7229 */ /* 0x000fca0000000008 */
[----:B------:R-:W-:-:S08]  /*0d00*/  DFMA R6, R16, -R6, R10 ;  /* 0x800000061006722b */ /* 0x000fd0000000000a */
[----:B------:R-:W-:Y:S01]  /*0d10*/  DFMA R6, R16, -UR6, R6 ;  /* 0x8000000610067c2b */ /* 0x000fe20008000006 */
[----:B------:R-:W-:Y:S01]  /*0d20*/  UMOV UR6, 0x69ce2bdf ;  /* 0x69ce2bdf00067882 */ /* 0x000fe20000000000 */
[----:B------:R-:W-:Y:S01]  /*0d30*/  IMAD.MOV.U32 R16, RZ, RZ, -0x35dec16 ;  /* 0xfca213eaff107424 */ /* 0x000fe200078e00ff */
[----:B------:R-:W-:Y:S01]  /*0d40*/  UMOV UR7, 0x3e5ade15 ;  /* 0x3e5ade1500077882 */ /* 0x000fe20000000000 */
[----:B------:R-:W-:-:S06]  /*0d50*/  IMAD.MOV.U32 R17, RZ, RZ, 0x3e928af3 ;  /* 0x3e928af3ff117424 */ /* 0x000fcc00078e00ff */
[----:B------:R-:W-:Y:S01]  /*0d60*/  DFMA R16, R6, UR6, R16 ;  /* 0x0000000606107c2b */ /* 0x000fe20008000010 */
[----:B------:R-:W-:Y:S01]  /*0d70*/  UMOV UR6, 0x62401315 ;  /* 0x6240131500067882 */ /* 0x000fe20000000000 */
[----:B------:R-:W-:-:S06]  /*0d80*/  UMOV UR7, 0x3ec71dee ;  /* 0x3ec71dee00077882 */ /* 0x000fcc0000000000 */
[----:B------:R-:W-:Y:S01]  /*0d90*/  DFMA R16, R6, R16, UR6 ;  /* 0x0000000606107e2b */ /* 0x000fe20008000010 */
        /* <DEDUP_REMOVED lines=20> */
[----:B------:R-:W-:-:S08]  /*0ee0*/  DFMA R16, R6, R16, UR6 ;  /* 0x0000000606107e2b */ /* 0x000fd00008000010 */
[----:B------:R-:W-:-:S08]  /*0ef0*/  DFMA R16, R6, R16, 1 ;  /* 0x3ff000000610742b */ /* 0x000fd00000000010 */
[----:B------:R-:W-:-:S10]  /*0f00*/  DFMA R6, R6, R16, 1 ;  /* 0x3ff000000606742b */ /* 0x000fd40000000010 */
[----:B------:R-:W-:Y:S02]  /*0f10*/  IMAD R9, R12, 0x100000, R7 ;  /* 0x001000000c097824 */ /* 0x000fe400078e0207 */
[----:B------:R-:W-:Y:S01]  /*0f20*/  IMAD.MOV.U32 R8, RZ, RZ, R6 ;  /* 0x000000ffff087224 */ /* 0x000fe200078e0006 */
[----:B------:R-:W-:Y:S06]  /*0f30*/  @!P1 BRA `(.L_x_1) ;  /* 0x0000000000349947 */ /* 0x000fec0003800000 */
[----:B------:R-:W-:Y:S01]  /*0f40*/  FSETP.GEU.AND P2, PT, |R11|, 4.2275390625, PT ;  /* 0x408748000b00780b */ /* 0x000fe20003f4e200 */
[C---:B------:R-:W-:Y:S02]  /*0f50*/  DADD R8, R10.reuse, +INF ;  /* 0x7ff000000a087429 */ /* 0x040fe40000000000 */
[----:B------:R-:W-:-:S08]  /*0f60*/  DSETP.GEU.AND P1, PT, R10, RZ, PT ;  /* 0x000000ff0a00722a */ /* 0x000fd00003f2e000 */
[----:B------:R-:W-:Y:S02]  /*0f70*/  FSEL R8, R8, RZ, P1 ;  /* 0x000000ff08087208 */ /* 0x000fe40000800000 */
[----:B------:R-:W-:Y:S01]  /*0f80*/  FSEL R9, R9, RZ, P1 ;  /* 0x000000ff09097208 */ /* 0x000fe20000800000 */
[----:B------:R-:W-:Y:S06]  /*0f90*/  @P2 BRA `(.L_x_1) ;  /* 0x00000000001c2947 */ /* 0x000fec0003800000 */
[----:B------:R-:W-:-:S04]  /*0fa0*/  LEA.HI R5, R12, R12, RZ, 0x1 ;  /* 0x0000000c0c057211 */ /* 0x000fc800078f08ff */
[----:B------:R-:W-:-:S04]  /*0fb0*/  SHF.R.S32.HI R5, RZ, 0x1, R5 ;  /* 0x00000001ff057819 */ /* 0x000fc80000011405 */
[----:B------:R-:W-:Y:S01]  /*0fc0*/  IADD3 R8, PT, PT, R12, -R5, RZ ;  /* 0x800000050c087210 */ /* 0x000fe20007ffe0ff */
[----:B------:R-:W-:-:S03]  /*0fd0*/  IMAD R7, R5, 0x100000, R7 ;  /* 0x0010000005077824 */ /* 0x000fc600078e0207 */
[----:B------:R-:W-:Y:S01]  /*0fe0*/  LEA R9, R8, 0x3ff00000, 0x14 ;  /* 0x3ff0000008097811 */ /* 0x000fe200078ea0ff */
[----:B------:R-:W-:-:S06]  /*0ff0*/  IMAD.MOV.U32 R8, RZ, RZ, RZ ;  /* 0x000000ffff087224 */ /* 0x000fcc00078e00ff */
[----:B------:R-:W-:-:S11]  /*1000*/  DMUL R8, R6, R8 ;  /* 0x0000000806087228 */ /* 0x000fd60000000000 */
.L_x_1:
[----:B------:R-:W-:Y:S02]  /*1010*/  DFMA R14, R14, R8, R8 ;  /* 0x000000080e0e722b */ /* 0x000fe40000000008 */
[----:B------:R-:W-:-:S08]  /*1020*/  DSETP.NEU.AND P1, PT, |R8|, +INF , PT ;  /* 0x7ff000000800742a */ /* 0x000fd00003f2d200 */
[----:B------:R-:W-:Y:S01]  /*1030*/  FSEL R6, R8, R14, !P1 ;  /* 0x0000000e08067208 */ /* 0x000fe20004800000 */
[----:B------:R-:W-:Y:S01]  /*1040*/  IMAD.MOV.U32 R8, RZ, RZ, R0 ;  /* 0x000000ffff087224 */ /* 0x000fe200078e0000 */
[----:B------:R-:W-:Y:S01]  /*1050*/  FSEL R5, R9, R15, !P1 ;  /* 0x0000000f09057208 */ /* 0x000fe20004800000 */
[----:B------:R-:W-:-:S04]  /*1060*/  IMAD.MOV.U32 R9, RZ, RZ, 0x0 ;  /* 0x00000000ff097424 */ /* 0x000fc800078e00ff */
[----:B------:R-:W-:Y:S05]  /*1070*/  RET.REL.NODEC R8 `(_Z12bitonic_sortPiii) ;  /* 0xffffffec08e07950 */ /* 0x000fea0003c3ffff */
.L_x_2:
[----:B------:R-:W-:-:S00]  /*1080*/  BRA `(.L_x_2) ;  /* 0xfffffffc00fc7947 */ /* 0x000fc0000383ffff */
[----:B------:R-:W-:-:S00]  /*1090*/  NOP ;  /* 0x0000000000007918 */ /* 0x000fc00000000000 */
        /* <DEDUP_REMOVED lines=14> */
.L_x_3:


//--------------------- .nv.shared.reserved.0     --------------------------
	.section	.nv.shared.reserved.0,"aw",@nobits
	.weak		__nv_reservedSMEM_offset_0_alias
	.size		__nv_reservedSMEM_offset_0_alias, 0, 64
	.other		__nv_reservedSMEM_offset_0_alias,@"STO_CUDA_RESERVED_SHARED STV_DEFAULT"
__nv_reservedSMEM_offset_0_alias:
	.zero		0
	.zero		64


//--------------------- .nv.constant0._Z12bitonic_sortPiii --------------------------
	.section	.nv.constant0._Z12bitonic_sortPiii,"a",@progbits
	.sectionflags	@""
	.align	4
.nv.constant0._Z12bitonic_sortPiii:
	.zero		912


//--------------------- SYMBOLS --------------------------

	.type		.nv.reservedSmem.offset0,@object
	.size		.nv.reservedSmem.offset0,0x4
